//
// Generated by NVIDIA NVVM Compiler
//
// Compiler Build ID: CL-36424714
// Cuda compilation tools, release 13.0, V13.0.88
// Based on NVVM 20.0.0
//

.version 9.0
.target sm_100
.address_size 64

	// .globl	_Z12setup_kernelP17curandStateXORWOWm
.global .align 4 .b8 precalc_xorwow_matrix[102400];
.global .align 4 .b8 precalc_xorwow_offset_matrix[102400];
.global .align 4 .b8 mrg32k3aM1[2304];
.global .align 4 .b8 mrg32k3aM2[2304];
.global .align 4 .b8 mrg32k3aM1SubSeq[2016];
.global .align 4 .b8 mrg32k3aM2SubSeq[2016];
.global .align 4 .b8 mrg32k3aM1Seq[2304];
.global .align 4 .b8 mrg32k3aM2Seq[2304];
.const .align 8 .b8 __cr_lgamma_table[72];

.visible .entry _Z12setup_kernelP17curandStateXORWOWm(
	.param .u64 .ptr .align 1 _Z12setup_kernelP17curandStateXORWOWm_param_0,
	.param .u64 _Z12setup_kernelP17curandStateXORWOWm_param_1
)
{
	.reg .pred 	%p<24>;
	.reg .b32 	%r<413>;
	.reg .b64 	%rd<19>;

	ld.param.u64 	%rd8, [_Z12setup_kernelP17curandStateXORWOWm_param_0];
	ld.param.u64 	%rd9, [_Z12setup_kernelP17curandStateXORWOWm_param_1];
	cvta.to.global.u64 	%rd10, %rd8;
	mov.u32 	%r182, %ctaid.x;
	mov.u32 	%r183, %ntid.x;
	mov.u32 	%r184, %tid.x;
	mad.lo.s32 	%r185, %r182, %r183, %r184;
	cvt.s64.s32 	%rd18, %r185;
	mul.wide.s32 	%rd11, %r185, 48;
	add.s64 	%rd2, %rd10, %rd11;
	cvt.u32.u64 	%r186, %rd9;
	xor.b32  	%r187, %r186, -1429050551;
	mul.lo.s32 	%r188, %r187, 1099087573;
	{ .reg .b32 tmp; mov.b64 {tmp, %r189}, %rd9; }
	xor.b32  	%r190, %r189, -136515619;
	mul.lo.s32 	%r191, %r190, -1703105765;
	add.s32 	%r192, %r188, %r191;
	add.s32 	%r193, %r192, 6615241;
	add.s32 	%r194, %r188, 123456789;
	st.global.v2.u32 	[%rd2], {%r193, %r194};
	xor.b32  	%r195, %r188, 362436069;
	add.s32 	%r196, %r191, 521288629;
	st.global.v2.u32 	[%rd2+8], {%r195, %r196};
	xor.b32  	%r197, %r191, 88675123;
	add.s32 	%r198, %r188, 5783321;
	st.global.v2.u32 	[%rd2+16], {%r197, %r198};
	setp.eq.s32 	%p1, %r185, 0;
	@%p1 bra 	$L__BB0_42;
	mov.b32 	%r319, 0;
$L__BB0_2:
	and.b64  	%rd4, %rd18, 3;
	setp.eq.s64 	%p2, %rd4, 0;
	@%p2 bra 	$L__BB0_41;
	mul.wide.u32 	%rd12, %r319, 3200;
	mov.u64 	%rd13, precalc_xorwow_matrix;
	add.s64 	%rd5, %rd13, %rd12;
	cvt.u32.u64 	%r2, %rd4;
	mov.b32 	%r320, 0;
$L__BB0_4:
	mov.b32 	%r333, 0;
	mov.u32 	%r334, %r333;
	mov.u32 	%r335, %r333;
	mov.u32 	%r336, %r333;
	mov.u32 	%r337, %r333;
	mov.u32 	%r326, %r333;
$L__BB0_5:
	mul.wide.u32 	%rd14, %r326, 4;
	add.s64 	%rd15, %rd2, %rd14;
	ld.global.u32 	%r10, [%rd15+4];
	shl.b32 	%r11, %r326, 5;
	mov.b32 	%r332, 0;
$L__BB0_6:
	.pragma "nounroll";
	shr.u32 	%r203, %r10, %r332;
	and.b32  	%r204, %r203, 1;
	setp.eq.b32 	%p3, %r204, 1;
	not.pred 	%p4, %p3;
	add.s32 	%r205, %r11, %r332;
	mul.lo.s32 	%r206, %r205, 5;
	mul.wide.u32 	%rd16, %r206, 4;
	add.s64 	%rd6, %rd5, %rd16;
	@%p4 bra 	$L__BB0_8;
	ld.global.u32 	%r207, [%rd6];
	xor.b32  	%r337, %r337, %r207;
	ld.global.u32 	%r208, [%rd6+4];
	xor.b32  	%r336, %r336, %r208;
	ld.global.u32 	%r209, [%rd6+8];
	xor.b32  	%r335, %r335, %r209;
	ld.global.u32 	%r210, [%rd6+12];
	xor.b32  	%r334, %r334, %r210;
	ld.global.u32 	%r211, [%rd6+16];
	xor.b32  	%r333, %r333, %r211;
$L__BB0_8:
	and.b32  	%r213, %r203, 2;
	setp.eq.s32 	%p5, %r213, 0;
	@%p5 bra 	$L__BB0_10;
	ld.global.u32 	%r214, [%rd6+20];
	xor.b32  	%r337, %r337, %r214;
	ld.global.u32 	%r215, [%rd6+24];
	xor.b32  	%r336, %r336, %r215;
	ld.global.u32 	%r216, [%rd6+28];
	xor.b32  	%r335, %r335, %r216;
	ld.global.u32 	%r217, [%rd6+32];
	xor.b32  	%r334, %r334, %r217;
	ld.global.u32 	%r218, [%rd6+36];
	xor.b32  	%r333, %r333, %r218;
$L__BB0_10:
	and.b32  	%r220, %r203, 4;
	setp.eq.s32 	%p6, %r220, 0;
	@%p6 bra 	$L__BB0_12;
	ld.global.u32 	%r221, [%rd6+40];
	xor.b32  	%r337, %r337, %r221;
	ld.global.u32 	%r222, [%rd6+44];
	xor.b32  	%r336, %r336, %r222;
	ld.global.u32 	%r223, [%rd6+48];
	xor.b32  	%r335, %r335, %r223;
	ld.global.u32 	%r224, [%rd6+52];
	xor.b32  	%r334, %r334, %r224;
	ld.global.u32 	%r225, [%rd6+56];
	xor.b32  	%r333, %r333, %r225;
$L__BB0_12:
	and.b32  	%r227, %r203, 8;
	setp.eq.s32 	%p7, %r227, 0;
	@%p7 bra 	$L__BB0_14;
	ld.global.u32 	%r228, [%rd6+60];
	xor.b32  	%r337, %r337, %r228;
	ld.global.u32 	%r229, [%rd6+64];
	xor.b32  	%r336, %r336, %r229;
	ld.global.u32 	%r230, [%rd6+68];
	xor.b32  	%r335, %r335, %r230;
	ld.global.u32 	%r231, [%rd6+72];
	xor.b32  	%r334, %r334, %r231;
	ld.global.u32 	%r232, [%rd6+76];
	xor.b32  	%r333, %r333, %r232;
$L__BB0_14:
	and.b32  	%r234, %r203, 16;
	setp.eq.s32 	%p8, %r234, 0;
	@%p8 bra 	$L__BB0_16;
	ld.global.u32 	%r235, [%rd6+80];
	xor.b32  	%r337, %r337, %r235;
	ld.global.u32 	%r236, [%rd6+84];
	xor.b32  	%r336, %r336, %r236;
	ld.global.u32 	%r237, [%rd6+88];
	xor.b32  	%r335, %r335, %r237;
	ld.global.u32 	%r238, [%rd6+92];
	xor.b32  	%r334, %r334, %r238;
	ld.global.u32 	%r239, [%rd6+96];
	xor.b32  	%r333, %r333, %r239;
$L__BB0_16:
	and.b32  	%r241, %r203, 32;
	setp.eq.s32 	%p9, %r241, 0;
	@%p9 bra 	$L__BB0_18;
	ld.global.u32 	%r242, [%rd6+100];
	xor.b32  	%r337, %r337, %r242;
	ld.global.u32 	%r243, [%rd6+104];
	xor.b32  	%r336, %r336, %r243;
	ld.global.u32 	%r244, [%rd6+108];
	xor.b32  	%r335, %r335, %r244;
	ld.global.u32 	%r245, [%rd6+112];
	xor.b32  	%r334, %r334, %r245;
	ld.global.u32 	%r246, [%rd6+116];
	xor.b32  	%r333, %r333, %r246;
$L__BB0_18:
	and.b32  	%r248, %r203, 64;
	setp.eq.s32 	%p10, %r248, 0;
	@%p10 bra 	$L__BB0_20;
	ld.global.u32 	%r249, [%rd6+120];
	xor.b32  	%r337, %r337, %r249;
	ld.global.u32 	%r250, [%rd6+124];
	xor.b32  	%r336, %r336, %r250;
	ld.global.u32 	%r251, [%rd6+128];
	xor.b32  	%r335, %r335, %r251;
	ld.global.u32 	%r252, [%rd6+132];
	xor.b32  	%r334, %r334, %r252;
	ld.global.u32 	%r253, [%rd6+136];
	xor.b32  	%r333, %r333, %r253;
$L__BB0_20:
	and.b32  	%r255, %r203, 128;
	setp.eq.s32 	%p11, %r255, 0;
	@%p11 bra 	$L__BB0_22;
	ld.global.u32 	%r256, [%rd6+140];
	xor.b32  	%r337, %r337, %r256;
	ld.global.u32 	%r257, [%rd6+144];
	xor.b32  	%r336, %r336, %r257;
	ld.global.u32 	%r258, [%rd6+148];
	xor.b32  	%r335, %r335, %r258;
	ld.global.u32 	%r259, [%rd6+152];
	xor.b32  	%r334, %r334, %r259;
	ld.global.u32 	%r260, [%rd6+156];
	xor.b32  	%r333, %r333, %r260;
$L__BB0_22:
	and.b32  	%r262, %r203, 256;
	setp.eq.s32 	%p12, %r262, 0;
	@%p12 bra 	$L__BB0_24;
	ld.global.u32 	%r263, [%rd6+160];
	xor.b32  	%r337, %r337, %r263;
	ld.global.u32 	%r264, [%rd6+164];
	xor.b32  	%r336, %r336, %r264;
	ld.global.u32 	%r265, [%rd6+168];
	xor.b32  	%r335, %r335, %r265;
	ld.global.u32 	%r266, [%rd6+172];
	xor.b32  	%r334, %r334, %r266;
	ld.global.u32 	%r267, [%rd6+176];
	xor.b32  	%r333, %r333, %r267;
$L__BB0_24:
	and.b32  	%r269, %r203, 512;
	setp.eq.s32 	%p13, %r269, 0;
	@%p13 bra 	$L__BB0_26;
	ld.global.u32 	%r270, [%rd6+180];
	xor.b32  	%r337, %r337, %r270;
	ld.global.u32 	%r271, [%rd6+184];
	xor.b32  	%r336, %r336, %r271;
	ld.global.u32 	%r272, [%rd6+188];
	xor.b32  	%r335, %r335, %r272;
	ld.global.u32 	%r273, [%rd6+192];
	xor.b32  	%r334, %r334, %r273;
	ld.global.u32 	%r274, [%rd6+196];
	xor.b32  	%r333, %r333, %r274;
$L__BB0_26:
	and.b32  	%r276, %r203, 1024;
	setp.eq.s32 	%p14, %r276, 0;
	@%p14 bra 	$L__BB0_28;
	ld.global.u32 	%r277, [%rd6+200];
	xor.b32  	%r337, %r337, %r277;
	ld.global.u32 	%r278, [%rd6+204];
	xor.b32  	%r336, %r336, %r278;
	ld.global.u32 	%r279, [%rd6+208];
	xor.b32  	%r335, %r335, %r279;
	ld.global.u32 	%r280, [%rd6+212];
	xor.b32  	%r334, %r334, %r280;
	ld.global.u32 	%r281, [%rd6+216];
	xor.b32  	%r333, %r333, %r281;
$L__BB0_28:
	and.b32  	%r283, %r203, 2048;
	setp.eq.s32 	%p15, %r283, 0;
	@%p15 bra 	$L__BB0_30;
	ld.global.u32 	%r284, [%rd6+220];
	xor.b32  	%r337, %r337, %r284;
	ld.global.u32 	%r285, [%rd6+224];
	xor.b32  	%r336, %r336, %r285;
	ld.global.u32 	%r286, [%rd6+228];
	xor.b32  	%r335, %r335, %r286;
	ld.global.u32 	%r287, [%rd6+232];
	xor.b32  	%r334, %r334, %r287;
	ld.global.u32 	%r288, [%rd6+236];
	xor.b32  	%r333, %r333, %r288;
$L__BB0_30:
	and.b32  	%r290, %r203, 4096;
	setp.eq.s32 	%p16, %r290, 0;
	@%p16 bra 	$L__BB0_32;
	ld.global.u32 	%r291, [%rd6+240];
	xor.b32  	%r337, %r337, %r291;
	ld.global.u32 	%r292, [%rd6+244];
	xor.b32  	%r336, %r336, %r292;
	ld.global.u32 	%r293, [%rd6+248];
	xor.b32  	%r335, %r335, %r293;
	ld.global.u32 	%r294, [%rd6+252];
	xor.b32  	%r334, %r334, %r294;
	ld.global.u32 	%r295, [%rd6+256];
	xor.b32  	%r333, %r333, %r295;
$L__BB0_32:
	and.b32  	%r297, %r203, 8192;
	setp.eq.s32 	%p17, %r297, 0;
	@%p17 bra 	$L__BB0_34;
	ld.global.u32 	%r298, [%rd6+260];
	xor.b32  	%r337, %r337, %r298;
	ld.global.u32 	%r299, [%rd6+264];
	xor.b32  	%r336, %r336, %r299;
	ld.global.u32 	%r300, [%rd6+268];
	xor.b32  	%r335, %r335, %r300;
	ld.global.u32 	%r301, [%rd6+272];
	xor.b32  	%r334, %r334, %r301;
	ld.global.u32 	%r302, [%rd6+276];
	xor.b32  	%r333, %r333, %r302;
$L__BB0_34:
	and.b32  	%r304, %r203, 16384;
	setp.eq.s32 	%p18, %r304, 0;
	@%p18 bra 	$L__BB0_36;
	ld.global.u32 	%r305, [%rd6+280];
	xor.b32  	%r337, %r337, %r305;
	ld.global.u32 	%r306, [%rd6+284];
	xor.b32  	%r336, %r336, %r306;
	ld.global.u32 	%r307, [%rd6+288];
	xor.b32  	%r335, %r335, %r307;
	ld.global.u32 	%r308, [%rd6+292];
	xor.b32  	%r334, %r334, %r308;
	ld.global.u32 	%r309, [%rd6+296];
	xor.b32  	%r333, %r333, %r309;
$L__BB0_36:
	and.b32  	%r311, %r203, 32768;
	setp.eq.s32 	%p19, %r311, 0;
	@%p19 bra 	$L__BB0_38;
	ld.global.u32 	%r312, [%rd6+300];
	xor.b32  	%r337, %r337, %r312;
	ld.global.u32 	%r313, [%rd6+304];
	xor.b32  	%r336, %r336, %r313;
	ld.global.u32 	%r314, [%rd6+308];
	xor.b32  	%r335, %r335, %r314;
	ld.global.u32 	%r315, [%rd6+312];
	xor.b32  	%r334, %r334, %r315;
	ld.global.u32 	%r316, [%rd6+316];
	xor.b32  	%r333, %r333, %r316;
$L__BB0_38:
	add.s32 	%r332, %r332, 16;
	setp.ne.s32 	%p20, %r332, 32;
	@%p20 bra 	$L__BB0_6;
	mad.lo.s32 	%r317, %r326, -31, %r11;
	add.s32 	%r326, %r317, 1;
	setp.ne.s32 	%p21, %r326, 5;
	@%p21 bra 	$L__BB0_5;
	st.global.u32 	[%rd2+4], %r337;
	st.global.u32 	[%rd2+8], %r336;
	st.global.u32 	[%rd2+12], %r335;
	st.global.u32 	[%rd2+16], %r334;
	st.global.u32 	[%rd2+20], %r333;
	add.s32 	%r320, %r320, 1;
	setp.lt.u32 	%p22, %r320, %r2;
	@%p22 bra 	$L__BB0_4;
$L__BB0_41:
	shr.u64 	%rd7, %rd18, 2;
	add.s32 	%r319, %r319, 1;
	setp.gt.u64 	%p23, %rd18, 3;
	mov.u64 	%rd18, %rd7;
	@%p23 bra 	$L__BB0_2;
$L__BB0_42:
	mov.b32 	%r318, 0;
	st.global.v2.u32 	[%rd2+24], {%r318, %r318};
	st.global.u32 	[%rd2+32], %r318;
	mov.b64 	%rd17, 0;
	st.global.u64 	[%rd2+40], %rd17;
	ret;

}
	// .globl	_Z8generateP17curandStateXORWOWPf
.visible .entry _Z8generateP17curandStateXORWOWPf(
	.param .u64 .ptr .align 1 _Z8generateP17curandStateXORWOWPf_param_0,
	.param .u64 .ptr .align 1 _Z8generateP17curandStateXORWOWPf_param_1
)
{
	.reg .b32 	%r<22>;
	.reg .b32 	%f<4>;
	.reg .b64 	%rd<9>;
	.reg .b64 	%fd<2>;

	ld.param.u64 	%rd1, [_Z8generateP17curandStateXORWOWPf_param_0];
	ld.param.u64 	%rd2, [_Z8generateP17curandStateXORWOWPf_param_1];
	cvta.to.global.u64 	%rd3, %rd2;
	cvta.to.global.u64 	%rd4, %rd1;
	mov.u32 	%r1, %ctaid.x;
	mov.u32 	%r2, %ntid.x;
	mov.u32 	%r3, %tid.x;
	mad.lo.s32 	%r4, %r1, %r2, %r3;
	mul.wide.s32 	%rd5, %r4, 48;
	add.s64 	%rd6, %rd4, %rd5;
	ld.global.v2.u32 	{%r5, %r6}, [%rd6];
	ld.global.v2.u32 	{%r7, %r8}, [%rd6+8];
	ld.global.v2.u32 	{%r9, %r10}, [%rd6+16];
	ld.global.v2.u32 	{%r11, %r12}, [%rd6+24];
	ld.global.f32 	%f1, [%rd6+32];
	ld.global.f64 	%fd1, [%rd6+40];
	shr.u32 	%r13, %r6, 2;
	xor.b32  	%r14, %r13, %r6;
	shl.b32 	%r15, %r10, 4;
	shl.b32 	%r16, %r14, 1;
	xor.b32  	%r17, %r15, %r16;
	xor.b32  	%r18, %r17, %r10;
	xor.b32  	%r19, %r18, %r14;
	add.s32 	%r20, %r5, 362437;
	add.s32 	%r21, %r19, %r20;
	cvt.rn.f32.u32 	%f2, %r21;
	fma.rn.f32 	%f3, %f2, 0f2F800000, 0f2F000000;
	mul.wide.s32 	%rd7, %r4, 4;
	add.s64 	%rd8, %rd3, %rd7;
	st.global.f32 	[%rd8], %f3;
	st.global.v2.u32 	[%rd6], {%r20, %r7};
	st.global.v2.u32 	[%rd6+8], {%r8, %r9};
	st.global.v2.u32 	[%rd6+16], {%r10, %r19};
	st.global.v2.u32 	[%rd6+24], {%r11, %r12};
	st.global.f32 	[%rd6+32], %f1;
	st.global.f64 	[%rd6+40], %fd1;
	ret;

}


// ===== COMPILED SASS (sm_100) =====

	.target	sm_100

	.elftype	@"ET_EXEC"


//--------------------- .note.nv.tkinfo           --------------------------
	.section	.note.nv.tkinfo,"",@"SHT_NOTE"
	.sectionflags	@"SHF_NOTE_NV_TKINFO"
	.tkinfo
        /*0018*/ 	.word	0x00000002
        /*0030*/ 	.string	""
        /*0030*/ 	.string	"ptxas"
        /*0030*/ 	.string	"Cuda compilation tools, release 13.0, V13.0.88"
        /*0030*/ 	.string	"Build cuda_13.0.r13.0/compiler.36424714_0"
        /*0030*/ 	.string	"-arch sm_100 -m 64 "



//--------------------- .note.nv.cuinfo           --------------------------
	.section	.note.nv.cuinfo,"",@"SHT_NOTE"
	.sectionflags	@"SHF_NOTE_NV_CUINFO"
        /*0018*/ 	.short	0x0002
        /*001a*/ 	.short	0x0064
        /*001c*/ 	.short	0x0082
	.zero		2


//--------------------- .nv.info                  --------------------------
	.section	.nv.info,"",@"SHT_CUDA_INFO"
	.align	4


	//----- nvinfo : EIATTR_REGCOUNT
	.align		4
        /*0000*/ 	.byte	0x04, 0x2f
        /*0002*/ 	.short	(.L_10 - .L_9)
	.align		4
.L_9:
        /*0004*/ 	.word	index@(_Z12setup_kernelP17curandStateXORWOWm)
        /*0008*/ 	.word	0x0000001f


	//----- nvinfo : EIATTR_FRAME_SIZE
	.align		4
.L_10:
        /*000c*/ 	.byte	0x04, 0x11
        /*000e*/ 	.short	(.L_12 - .L_11)
	.align		4
.L_11:
        /*0010*/ 	.word	index@(_Z12setup_kernelP17curandStateXORWOWm)
        /*0014*/ 	.word	0x00000000


	//----- nvinfo : EIATTR_REGCOUNT
	.align		4
.L_12:
        /*0018*/ 	.byte	0x04, 0x2f
        /*001a*/ 	.short	(.L_14 - .L_13)
	.align		4
.L_13:
        /*001c*/ 	.word	index@(_Z8generateP17curandStateXORWOWPf)
        /*0020*/ 	.word	0x0000001a


	//----- nvinfo : EIATTR_FRAME_SIZE
	.align		4
.L_14:
        /*0024*/ 	.byte	0x04, 0x11
        /*0026*/ 	.short	(.L_16 - .L_15)
	.align		4
.L_15:
        /*0028*/ 	.word	index@(_Z8generateP17curandStateXORWOWPf)
        /*002c*/ 	.word	0x00000000


	//----- nvinfo : EIATTR_MIN_STACK_SIZE
	.align		4
.L_16:
        /*0030*/ 	.byte	0x04, 0x12
        /*0032*/ 	.short	(.L_18 - .L_17)
	.align		4
.L_17:
        /*0034*/ 	.word	index@(_Z8generateP17curandStateXORWOWPf)
        /*0038*/ 	.word	0x00000000


	//----- nvinfo : EIATTR_MIN_STACK_SIZE
	.align		4
.L_18:
        /*003c*/ 	.byte	0x04, 0x12
        /*003e*/ 	.short	(.L_20 - .L_19)
	.align		4
.L_19:
        /*0040*/ 	.word	index@(_Z12setup_kernelP17curandStateXORWOWm)
        /*0044*/ 	.word	0x00000000
.L_20:


//--------------------- .nv.compat                --------------------------
	.section	.nv.compat,"",@"SHT_CUDA_COMPAT_INFO"
	.align	4
        /*0000*/ 	.byte	0x02, 0x09, 0x00, 0x00, 0x02, 0x02, 0x01, 0x00, 0x02, 0x05, 0x05, 0x00, 0x03, 0x07, 0x01, 0x01
        /*0010*/ 	.byte	0x02, 0x03, 0x00, 0x00, 0x02, 0x06, 0x01, 0x00, 0x04, 0x0b, 0x08, 0x00, 0x09, 0x00, 0x00, 0x00
        /*0020*/ 	.byte	0x00, 0x00, 0x00, 0x00


//--------------------- .nv.info._Z8generateP17curandStateXORWOWPf --------------------------
	.section	.nv.info._Z8generateP17curandStateXORWOWPf,"",@"SHT_CUDA_INFO"
	.sectionflags	@""
	.align	4


	//----- nvinfo : EIATTR_CUDA_API_VERSION
	.align		4
        /*0000*/ 	.byte	0x04, 0x37
        /*0002*/ 	.short	(.L_22 - .L_21)
.L_21:
        /*0004*/ 	.word	0x00000082


	//----- nvinfo : EIATTR_KPARAM_INFO
	.align		4
.L_22:
        /*0008*/ 	.byte	0x04, 0x17
        /*000a*/ 	.short	(.L_24 - .L_23)
.L_23:
        /*000c*/ 	.word	0x00000000
        /*0010*/ 	.short	0x0001
        /*0012*/ 	.short	0x0008
        /*0014*/ 	.byte	0x00, 0xf5, 0x21, 0x00


	//----- nvinfo : EIATTR_KPARAM_INFO
	.align		4
.L_24:
        /*0018*/ 	.byte	0x04, 0x17
        /*001a*/ 	.short	(.L_26 - .L_25)
.L_25:
        /*001c*/ 	.word	0x00000000
        /*0020*/ 	.short	0x0000
        /*0022*/ 	.short	0x0000
        /*0024*/ 	.byte	0x00, 0xf5, 0x21, 0x00


	//----- nvinfo : EIATTR_SPARSE_MMA_MASK
	.align		4
.L_26:
        /*0028*/ 	.byte	0x03, 0x50
        /*002a*/ 	.short	0x0000


	//----- nvinfo : EIATTR_MAXREG_COUNT
	.align		4
        /*002c*/ 	.byte	0x03, 0x1b
        /*002e*/ 	.short	0x00ff


	//----- nvinfo : EIATTR_MERCURY_ISA_VERSION
	.align		4
        /*0030*/ 	.byte	0x03, 0x5f
        /*0032*/ 	.short	0x0101


	//----- nvinfo : EIATTR_VRC_CTA_INIT_COUNT
	.align		4
        /*0034*/ 	.byte	0x02, 0x4a
	.zero		1
	.zero		1


	//----- nvinfo : EIATTR_EXIT_INSTR_OFFSETS
	.align		4
        /*0038*/ 	.byte	0x04, 0x1c
        /*003a*/ 	.short	(.L_28 - .L_27)


	//   ....[0]....
.L_27:
        /*003c*/ 	.word	0x00000260


	//----- nvinfo : EIATTR_CBANK_PARAM_SIZE
	.align		4
.L_28:
        /*0040*/ 	.byte	0x03, 0x19
        /*0042*/ 	.short	0x0010


	//----- nvinfo : EIATTR_PARAM_CBANK
	.align		4
        /*0044*/ 	.byte	0x04, 0x0a
        /*0046*/ 	.short	(.L_30 - .L_29)
	.align		4
.L_29:
        /*0048*/ 	.word	index@(.nv.constant0._Z8generateP17curandStateXORWOWPf)
        /*004c*/ 	.short	0x0380
        /*004e*/ 	.short	0x0010


	//----- nvinfo : EIATTR_SW_WAR
	.align		4
.L_30:
        /*0050*/ 	.byte	0x04, 0x36
        /*0052*/ 	.short	(.L_32 - .L_31)
.L_31:
        /*0054*/ 	.word	0x00000008
.L_32:


//--------------------- .nv.info._Z12setup_kernelP17curandStateXORWOWm --------------------------
	.section	.nv.info._Z12setup_kernelP17curandStateXORWOWm,"",@"SHT_CUDA_INFO"
	.sectionflags	@""
	.align	4


	//----- nvinfo : EIATTR_CUDA_API_VERSION
	.align		4
        /*0000*/ 	.byte	0x04, 0x37
        /*0002*/ 	.short	(.L_34 - .L_33)
.L_33:
        /*0004*/ 	.word	0x00000082


	//----- nvinfo : EIATTR_KPARAM_INFO
	.align		4
.L_34:
        /*0008*/ 	.byte	0x04, 0x17
        /*000a*/ 	.short	(.L_36 - .L_35)
.L_35:
        /*000c*/ 	.word	0x00000000
        /*0010*/ 	.short	0x0001
        /*0012*/ 	.short	0x0008
        /*0014*/ 	.byte	0x00, 0xf0, 0x21, 0x00


	//----- nvinfo : EIATTR_KPARAM_INFO
	.align		4
.L_36:
        /*0018*/ 	.byte	0x04, 0x17
        /*001a*/ 	.short	(.L_38 - .L_37)
.L_37:
        /*001c*/ 	.word	0x00000000
        /*0020*/ 	.short	0x0000
        /*0022*/ 	.short	0x0000
        /*0024*/ 	.byte	0x00, 0xf5, 0x21, 0x00


	//----- nvinfo : EIATTR_SPARSE_MMA_MASK
	.align		4
.L_38:
        /*0028*/ 	.byte	0x03, 0x50
        /*002a*/ 	.short	0x0000


	//----- nvinfo : EIATTR_MAXREG_COUNT
	.align		4
        /*002c*/ 	.byte	0x03, 0x1b
        /*002e*/ 	.short	0x00ff


	//----- nvinfo : EIATTR_MERCURY_ISA_VERSION
	.align		4
        /*0030*/ 	.byte	0x03, 0x5f
        /*0032*/ 	.short	0x0101


	//----- nvinfo : EIATTR_VRC_CTA_INIT_COUNT
	.align		4
        /*0034*/ 	.byte	0x02, 0x4a
	.zero		1
	.zero		1


	//----- nvinfo : EIATTR_EXIT_INSTR_OFFSETS
	.align		4
        /*0038*/ 	.byte	0x04, 0x1c
        /*003a*/ 	.short	(.L_40 - .L_39)


	//   ....[0]....
.L_39:
        /*003c*/ 	.word	0x00000ed0


	//----- nvinfo : EIATTR_CRS_STACK_SIZE
	.align		4
.L_40:
        /*0040*/ 	.byte	0x04, 0x1e
        /*0042*/ 	.short	(.L_42 - .L_41)
.L_41:
        /*0044*/ 	.word	0x00000000


	//----- nvinfo : EIATTR_CBANK_PARAM_SIZE
	.align		4
.L_42:
        /*0048*/ 	.byte	0x03, 0x19
        /*004a*/ 	.short	0x0010


	//----- nvinfo : EIATTR_PARAM_CBANK
	.align		4
        /*004c*/ 	.byte	0x04, 0x0a
        /*004e*/ 	.short	(.L_44 - .L_43)
	.align		4
.L_43:
        /*0050*/ 	.word	index@(.nv.constant0._Z12setup_kernelP17curandStateXORWOWm)
        /*0054*/ 	.short	0x0380
        /*0056*/ 	.short	0x0010


	//----- nvinfo : EIATTR_SW_WAR
	.align		4
.L_44:
        /*0058*/ 	.byte	0x04, 0x36
        /*005a*/ 	.short	(.L_46 - .L_45)
.L_45:
        /*005c*/ 	.word	0x00000008
.L_46:


//--------------------- .nv.callgraph             --------------------------
	.section	.nv.callgraph,"",@"SHT_CUDA_CALLGRAPH"
	.align	4
	.sectionentsize	8
	.align		4
        /*0000*/ 	.word	0x00000000
	.align		4
        /*0004*/ 	.word	0xffffffff
	.align		4
        /*0008*/ 	.word	0x00000000
	.align		4
        /*000c*/ 	.word	0xfffffffe
	.align		4
        /*0010*/ 	.word	0x00000000
	.align		4
        /*0014*/ 	.word	0xfffffffd
	.align		4
        /*0018*/ 	.word	0x00000000
	.align		4
        /*001c*/ 	.word	0xfffffffc


//--------------------- .nv.constant4             --------------------------
	.section	.nv.constant4,"a",@progbits
	.align	8
	.align		8
.nv.constant4:
        /*0000*/ 	.dword	precalc_xorwow_matrix
	.align		8
        /*0008*/ 	.dword	precalc_xorwow_offset_matrix
	.align		8
        /*0010*/ 	.dword	mrg32k3aM1
	.align		8
        /*0018*/ 	.dword	mrg32k3aM2
	.align		8
        /*0020*/ 	.dword	mrg32k3aM1SubSeq
	.align		8
        /*0028*/ 	.dword	mrg32k3aM2SubSeq
	.align		8
        /*0030*/ 	.dword	mrg32k3aM1Seq
	.align		8
        /*0038*/ 	.dword	mrg32k3aM2Seq


//--------------------- .nv.constant3             --------------------------
	.section	.nv.constant3,"a",@progbits
	.align	8
.nv.constant3:
	.type		__cr_lgamma_table,@object
	.size		__cr_lgamma_table,(.L_8 - __cr_lgamma_table)
__cr_lgamma_table:
        /*0000*/ 	.byte	0x00, 0x00, 0x00, 0x00, 0x00, 0x00, 0x00, 0x00, 0x00, 0x00, 0x00, 0x00, 0x00, 0x00, 0x00, 0x00
        /*0010*/ 	.byte	0xef, 0x39, 0xfa, 0xfe, 0x42, 0x2e, 0xe6, 0x3f, 0x02, 0x20, 0x2a, 0xfa, 0x0b, 0xab, 0xfc, 0x3f
        /*0020*/ 	.byte	0xf9, 0x2c, 0x92, 0x7c, 0xa7, 0x6c, 0x09, 0x40, 0xc9, 0x79, 0x44, 0x3c, 0x64, 0x26, 0x13, 0x40
        /*0030*/ 	.byte	0xca, 0x01, 0xcf, 0x3a, 0x27, 0x51, 0x1a, 0x40, 0x30, 0xcc, 0x2d, 0xf3, 0xe1, 0x0c, 0x21, 0x40
        /*0040*/ 	.byte	0x0d, 0xb7, 0xfc, 0x82, 0x8e, 0x35, 0x25, 0x40
.L_8:


//--------------------- .text._Z8generateP17curandStateXORWOWPf --------------------------
	.section	.text._Z8generateP17curandStateXORWOWPf,"ax",@progbits
	.align	128
        .global         _Z8generateP17curandStateXORWOWPf
        .type           _Z8generateP17curandStateXORWOWPf,@function
        .size           _Z8generateP17curandStateXORWOWPf,(.L_x_10 - _Z8generateP17curandStateXORWOWPf)
        .other          _Z8generateP17curandStateXORWOWPf,@"STO_CUDA_ENTRY STV_DEFAULT"
_Z8generateP17curandStateXORWOWPf:
.text._Z8generateP17curandStateXORWOWPf:
[----:B------:R-:W-:Y:S01]  /*0000*/  LDC R1, c[0x0][0x37c] ;  /* 0x0000df00ff017b82 */ /* 0x000fe20000000800 */
[----:B------:R-:W0:Y:S07]  /*0010*/  S2R R0, SR_TID.X ;  /* 0x0000000000007919 */ /* 0x000e2e0000002100 */
[----:B------:R-:W0:Y:S01]  /*0020*/  S2UR UR6, SR_CTAID.X ;  /* 0x00000000000679c3 */ /* 0x000e220000002500 */
[----:B------:R-:W1:Y:S07]  /*0030*/  LDCU.64 UR4, c[0x0][0x358] ;  /* 0x00006b00ff0477ac */ /* 0x000e6e0008000a00 */
[----:B------:R-:W0:Y:S08]  /*0040*/  LDC R19, c[0x0][0x360] ;  /* 0x0000d800ff137b82 */ /* 0x000e300000000800 */
[----:B------:R-:W2:Y:S08]  /*0050*/  LDC.64 R2, c[0x0][0x380] ;  /* 0x0000e000ff027b82 */ /* 0x000eb00000000a00 */
[----:B------:R-:W3:Y:S01]  /*0060*/  LDC.64 R12, c[0x0][0x388] ;  /* 0x0000e200ff0c7b82 */ /* 0x000ee20000000a00 */
[----:B0-----:R-:W-:-:S04]  /*0070*/  IMAD R19, R19, UR6, R0 ;  /* 0x0000000613137c24 */ /* 0x001fc8000f8e0200 */
[----:B--2---:R-:W-:-:S05]  /*0080*/  IMAD.WIDE R2, R19, 0x30, R2 ;  /* 0x0000003013027825 */ /* 0x004fca00078e0202 */
[----:B-1----:R-:W2:Y:S04]  /*0090*/  LDG.E.64 R16, desc[UR4][R2.64] ;  /* 0x0000000402107981 */ /* 0x002ea8000c1e1b00 */
[----:B------:R-:W4:Y:S04]  /*00a0*/  LDG.E.64 R8, desc[UR4][R2.64+0x10] ;  /* 0x0000100402087981 */ /* 0x000f28000c1e1b00 */
[----:B------:R-:W5:Y:S04]  /*00b0*/  LDG.E.64 R10, desc[UR4][R2.64+0x8] ;  /* 0x00000804020a7981 */ /* 0x000f68000c1e1b00 */
[----:B------:R-:W5:Y:S04]  /*00c0*/  LDG.E.64 R6, desc[UR4][R2.64+0x18] ;  /* 0x0000180402067981 */ /* 0x000f68000c1e1b00 */
[----:B------:R-:W5:Y:S04]  /*00d0*/  LDG.E.64 R4, desc[UR4][R2.64+0x28] ;  /* 0x0000280402047981 */ /* 0x000f68000c1e1b00 */
[----:B------:R-:W5:Y:S01]  /*00e0*/  LDG.E R15, desc[UR4][R2.64+0x20] ;  /* 0x00002004020f7981 */ /* 0x000f62000c1e1900 */
[----:B------:R-:W-:-:S02]  /*00f0*/  IMAD.MOV.U32 R21, RZ, RZ, 0x2f800000 ;  /* 0x2f800000ff157424 */ /* 0x000fc400078e00ff */
[----:B---3--:R-:W-:Y:S01]  /*0100*/  IMAD.WIDE R12, R19, 0x4, R12 ;  /* 0x00000004130c7825 */ /* 0x008fe200078e020c */
[----:B--2---:R-:W-:-:S03]  /*0110*/  SHF.R.U32.HI R0, RZ, 0x2, R17 ;  /* 0x00000002ff007819 */ /* 0x004fc60000011611 */
[----:B------:R-:W-:Y:S01]  /*0120*/  VIADD R18, R16, 0x587c5 ;  /* 0x000587c510127836 */ /* 0x000fe20000000000 */
[----:B------:R-:W-:Y:S01]  /*0130*/  LOP3.LUT R0, R0, R17, RZ, 0x3c, !PT ;  /* 0x0000001100007212 */ /* 0x000fe200078e3cff */
[C---:B----4-:R-:W-:Y:S01]  /*0140*/  IMAD.SHL.U32 R14, R9.reuse, 0x10, RZ ;  /* 0x00000010090e7824 */ /* 0x050fe200078e00ff */
[----:B------:R-:W-:Y:S01]  /*0150*/  MOV R23, R8 ;  /* 0x0000000800177202 */ /* 0x000fe20000000f00 */
[----:B------:R-:W-:Y:S01]  /*0160*/  IMAD.MOV.U32 R16, RZ, RZ, R9 ;  /* 0x000000ffff107224 */ /* 0x000fe200078e0009 */
[----:B------:R-:W-:Y:S01]  /*0170*/  SHF.L.U32 R17, R0, 0x1, RZ ;  /* 0x0000000100117819 */ /* 0x000fe200000006ff */
[----:B-----5:R-:W-:Y:S01]  /*0180*/  IMAD.MOV.U32 R19, RZ, RZ, R10 ;  /* 0x000000ffff137224 */ /* 0x020fe200078e000a */
[----:B------:R-:W-:Y:S02]  /*0190*/  MOV R22, R11 ;  /* 0x0000000b00167202 */ /* 0x000fe40000000f00 */
[----:B------:R-:W-:-:S04]  /*01a0*/  LOP3.LUT R17, R9, R14, R17, 0x96, !PT ;  /* 0x0000000e09117212 */ /* 0x000fc800078e9611 */
[----:B------:R-:W-:-:S04]  /*01b0*/  LOP3.LUT R17, R17, R0, RZ, 0x3c, !PT ;  /* 0x0000000011117212 */ /* 0x000fc800078e3cff */
[----:B------:R-:W-:-:S04]  /*01c0*/  IADD3 R0, PT, PT, R17, R18, RZ ;  /* 0x0000001211007210 */ /* 0x000fc80007ffe0ff */
[----:B------:R-:W-:-:S05]  /*01d0*/  I2FP.F32.U32 R0, R0 ;  /* 0x0000000000007245 */ /* 0x000fca0000201000 */
[----:B------:R-:W-:-:S05]  /*01e0*/  FFMA R21, R0, R21, 1.1641532182693481445e-10 ;  /* 0x2f00000000157423 */ /* 0x000fca0000000015 */
[----:B------:R-:W-:Y:S04]  /*01f0*/  STG.E desc[UR4][R12.64], R21 ;  /* 0x000000150c007986 */ /* 0x000fe8000c101904 */
[----:B------:R-:W-:Y:S04]  /*0200*/  STG.E.64 desc[UR4][R2.64], R18 ;  /* 0x0000001202007986 */ /* 0x000fe8000c101b04 */
[----:B------:R-:W-:Y:S04]  /*0210*/  STG.E.64 desc[UR4][R2.64+0x8], R22 ;  /* 0x0000081602007986 */ /* 0x000fe8000c101b04 */
[----:B------:R-:W-:Y:S04]  /*0220*/  STG.E.64 desc[UR4][R2.64+0x10], R16 ;  /* 0x0000101002007986 */ /* 0x000fe8000c101b04 */
[----:B------:R-:W-:Y:S04]  /*0230*/  STG.E.64 desc[UR4][R2.64+0x18], R6 ;  /* 0x0000180602007986 */ /* 0x000fe8000c101b04 */
[----:B------:R-:W-:Y:S04]  /*0240*/  STG.E.64 desc[UR4][R2.64+0x28], R4 ;  /* 0x0000280402007986 */ /* 0x000fe8000c101b04 */
[----:B------:R-:W-:Y:S01]  /*0250*/  STG.E desc[UR4][R2.64+0x20], R15 ;  /* 0x0000200f02007986 */ /* 0x000fe2000c101904 */
[----:B------:R-:W-:Y:S05]  /*0260*/  EXIT ;  /* 0x000000000000794d */ /* 0x000fea0003800000 */
.L_x_0:
[----:B------:R-:W-:-:S00]  /*0270*/  BRA `(.L_x_0) ;  /* 0xfffffffc00fc7947 */ /* 0x000fc0000383ffff */
[----:B------:R-:W-:-:S00]  /*0280*/  NOP ;  /* 0x0000000000007918 */ /* 0x000fc00000000000 */
[----:B------:R-:W-:-:S00]  /*0290*/  NOP ;  /* 0x0000000000007918 */ /* 0x000fc00000000000 */
[----:B------:R-:W-:-:S00]  /*02a0*/  NOP ;  /* 0x0000000000007918 */ /* 0x000fc00000000000 */
[----:B------:R-:W-:-:S00]  /*02b0*/  NOP ;  /* 0x0000000000007918 */ /* 0x000fc00000000000 */
[----:B------:R-:W-:-:S00]  /*02c0*/  NOP ;  /* 0x0000000000007918 */ /* 0x000fc00000000000 */
[----:B------:R-:W-:-:S00]  /*02d0*/  NOP ;  /* 0x0000000000007918 */ /* 0x000fc00000000000 */
[----:B------:R-:W-:-:S00]  /*02e0*/  NOP ;  /* 0x0000000000007918 */ /* 0x000fc00000000000 */
[----:B------:R-:W-:-:S00]  /*02f0*/  NOP ;  /* 0x0000000000007918 */ /* 0x000fc00000000000 */
.L_x_10:


//--------------------- .text._Z12setup_kernelP17curandStateXORWOWm --------------------------
	.section	.text._Z12setup_kernelP17curandStateXORWOWm,"ax",@progbits
	.align	128
        .global         _Z12setup_kernelP17curandStateXORWOWm
        .type           _Z12setup_kernelP17curandStateXORWOWm,@function
        .size           _Z12setup_kernelP17curandStateXORWOWm,(.L_x_11 - _Z12setup_kernelP17curandStateXORWOWm)
        .other          _Z12setup_kernelP17curandStateXORWOWm,@"STO_CUDA_ENTRY STV_DEFAULT"
_Z12setup_kernelP17curandStateXORWOWm:
.text._Z12setup_kernelP17curandStateXORWOWm:
[----:B------:R-:W-:Y:S01]  /*0000*/  LDC R1, c[0x0][0x37c] ;  /* 0x0000df00ff017b82 */ /* 0x000fe20000000800 */
[----:B------:R-:W0:Y:S07]  /*0010*/  S2R R4, SR_TID.X ;  /* 0x0000000000047919 */ /* 0x000e2e0000002100 */
[----:B------:R-:W1:Y:S01]  /*0020*/  LDC.64 R2, c[0x0][0x388] ;  /* 0x0000e200ff027b82 */ /* 0x000e620000000a00 */
[----:B------:R-:W2:Y:S01]  /*0030*/  LDCU.64 UR4, c[0x0][0x358] ;  /* 0x00006b00ff0477ac */ /* 0x000ea20008000a00 */
[----:B------:R-:W-:Y:S06]  /*0040*/  BSSY.RECONVERGENT B0, `(.L_x_1) ;  /* 0x00000e5000007945 */ /* 0x000fec0003800200 */
[----:B------:R-:W0:Y:S08]  /*0050*/  S2UR UR6, SR_CTAID.X ;  /* 0x00000000000679c3 */ /* 0x000e300000002500 */
[----:B------:R-:W0:Y:S08]  /*0060*/  LDC R13, c[0x0][0x360] ;  /* 0x0000d800ff0d7b82 */ /* 0x000e300000000800 */
[----:B------:R-:W3:Y:S01]  /*0070*/  LDC.64 R6, c[0x0][0x380] ;  /* 0x0000e000ff067b82 */ /* 0x000ee20000000a00 */
[----:B-1----:R-:W-:-:S02]  /*0080*/  LOP3.LUT R0, R2, 0xaad26b49, RZ, 0x3c, !PT ;  /* 0xaad26b4902007812 */ /* 0x002fc400078e3cff */
[----:B------:R-:W-:-:S03]  /*0090*/  LOP3.LUT R2, R3, 0xf7dcefdd, RZ, 0x3c, !PT ;  /* 0xf7dcefdd03027812 */ /* 0x000fc600078e3cff */
[----:B------:R-:W-:Y:S02]  /*00a0*/  IMAD R0, R0, 0x4182bed5, RZ ;  /* 0x4182bed500007824 */ /* 0x000fe400078e02ff */
[----:B------:R-:W-:Y:S02]  /*00b0*/  IMAD R3, R2, -0x658354e5, RZ ;  /* 0x9a7cab1b02037824 */ /* 0x000fe400078e02ff */
[C---:B------:R-:W-:Y:S01]  /*00c0*/  VIADD R5, R0.reuse, 0x75bcd15 ;  /* 0x075bcd1500057836 */ /* 0x040fe20000000000 */
[C---:B------:R-:W-:Y:S01]  /*00d0*/  LOP3.LUT R8, R0.reuse, 0x159a55e5, RZ, 0x3c, !PT ;  /* 0x159a55e500087812 */ /* 0x040fe200078e3cff */
[C---:B------:R-:W-:Y:S01]  /*00e0*/  VIADD R11, R0.reuse, 0x583f19 ;  /* 0x00583f19000b7836 */ /* 0x040fe20000000000 */
[C---:B------:R-:W-:Y:S01]  /*00f0*/  LOP3.LUT R10, R3.reuse, 0x5491333, RZ, 0x3c, !PT ;  /* 0x05491333030a7812 */ /* 0x040fe200078e3cff */
[----:B------:R-:W-:Y:S02]  /*0100*/  VIADD R9, R3, 0x1f123bb5 ;  /* 0x1f123bb503097836 */ /* 0x000fe40000000000 */
[----:B0-----:R-:W-:Y:S01]  /*0110*/  IMAD R13, R13, UR6, R4 ;  /* 0x000000060d0d7c24 */ /* 0x001fe2000f8e0204 */
[----:B------:R-:W-:-:S04]  /*0120*/  IADD3 R4, PT, PT, R0, 0x64f0c9, R3 ;  /* 0x0064f0c900047810 */ /* 0x000fc80007ffe003 */
[C---:B------:R-:W-:Y:S01]  /*0130*/  ISETP.NE.AND P0, PT, R13.reuse, RZ, PT ;  /* 0x000000ff0d00720c */ /* 0x040fe20003f05270 */
[----:B---3--:R-:W-:-:S05]  /*0140*/  IMAD.WIDE R6, R13, 0x30, R6 ;  /* 0x000000300d067825 */ /* 0x008fca00078e0206 */
[----:B--2---:R0:W-:Y:S04]  /*0150*/  STG.E.64 desc[UR4][R6.64], R4 ;  /* 0x0000000406007986 */ /* 0x0041e8000c101b04 */
[----:B------:R0:W-:Y:S04]  /*0160*/  STG.E.64 desc[UR4][R6.64+0x8], R8 ;  /* 0x0000080806007986 */ /* 0x0001e8000c101b04 */
[----:B------:R0:W-:Y:S01]  /*0170*/  STG.E.64 desc[UR4][R6.64+0x10], R10 ;  /* 0x0000100a06007986 */ /* 0x0001e2000c101b04 */
[----:B------:R-:W-:Y:S05]  /*0180*/  @!P0 BRA `(.L_x_2) ;  /* 0x0000000c00408947 */ /* 0x000fea0003800000 */
[----:B------:R-:W-:Y:S01]  /*0190*/  SHF.R.S32.HI R0, RZ, 0x1f, R13 ;  /* 0x0000001fff007819 */ /* 0x000fe2000001140d */
[----:B------:R-:W-:-:S07]  /*01a0*/  IMAD.MOV.U32 R12, RZ, RZ, RZ ;  /* 0x000000ffff0c7224 */ /* 0x000fce00078e00ff */
.L_x_8:
[----:B-1----:R-:W-:Y:S01]  /*01b0*/  LOP3.LUT R2, R13, 0x3, RZ, 0xc0, !PT ;  /* 0x000000030d027812 */ /* 0x002fe200078ec0ff */
[----:B------:R-:W-:Y:S03]  /*01c0*/  BSSY.RECONVERGENT B1, `(.L_x_3) ;  /* 0x00000c6000017945 */ /* 0x000fe60003800200 */
[----:B------:R-:W-:-:S04]  /*01d0*/  ISETP.NE.U32.AND P0, PT, R2, RZ, PT ;  /* 0x000000ff0200720c */ /* 0x000fc80003f05070 */
[----:B------:R-:W-:-:S13]  /*01e0*/  ISETP.NE.AND.EX P0, PT, RZ, RZ, PT, P0 ;  /* 0x000000ffff00720c */ /* 0x000fda0003f05300 */
[----:B------:R-:W-:Y:S05]  /*01f0*/  @!P0 BRA `(.L_x_4) ;  /* 0x0000000c00088947 */ /* 0x000fea0003800000 */
[----:B0-----:R-:W0:Y:S01]  /*0200*/  LDC.64 R8, c[0x4][RZ] ;  /* 0x01000000ff087b82 */ /* 0x001e220000000a00 */
[----:B------:R-:W-:Y:S02]  /*0210*/  IMAD.MOV.U32 R14, RZ, RZ, RZ ;  /* 0x000000ffff0e7224 */ /* 0x000fe400078e00ff */
[----:B0-----:R-:W-:-:S07]  /*0220*/  IMAD.WIDE.U32 R8, R12, 0xc80, R8 ;  /* 0x00000c800c087825 */ /* 0x001fce00078e0008 */
.L_x_7:
[----:B-1----:R-:W-:Y:S01]  /*0230*/  IMAD.MOV.U32 R15, RZ, RZ, RZ ;  /* 0x000000ffff0f7224 */ /* 0x002fe200078e00ff */
[----:B------:R-:W-:Y:S01]  /*0240*/  CS2R R2, SRZ ;  /* 0x0000000000027805 */ /* 0x000fe2000001ff00 */
[----:B------:R-:W-:Y:S01]  /*0250*/  IMAD.MOV.U32 R17, RZ, RZ, RZ ;  /* 0x000000ffff117224 */ /* 0x000fe200078e00ff */
[----:B------:R-:W-:-:S07]  /*0260*/  CS2R R4, SRZ ;  /* 0x0000000000047805 */ /* 0x000fce000001ff00 */
.L_x_6:
[----:B------:R-:W-:-:S05]  /*0270*/  IMAD.WIDE.U32 R10, R17, 0x4, R6 ;  /* 0x00000004110a7825 */ /* 0x000fca00078e0006 */
[----:B------:R0:W5:Y:S01]  /*0280*/  LDG.E R16, desc[UR4][R10.64+0x4] ;  /* 0x000004040a107981 */ /* 0x000162000c1e1900 */
[----:B------:R-:W-:-:S07]  /*0290*/  IMAD.MOV.U32 R19, RZ, RZ, RZ ;  /* 0x000000ffff137224 */ /* 0x000fce00078e00ff */
.L_x_5:
[----:B-----5:R-:W-:Y:S01]  /*02a0*/  SHF.R.U32.HI R24, RZ, R19, R16 ;  /* 0x00000013ff187219 */ /* 0x020fe20000011610 */
[----:B0-----:R-:W-:-:S03]  /*02b0*/  IMAD.SHL.U32 R10, R17, 0x20, RZ ;  /* 0x00000020110a7824 */ /* 0x001fc600078e00ff */
[----:B------:R-:W-:Y:S01]  /*02c0*/  LOP3.LUT R11, R24, 0x1, RZ, 0xc0, !PT ;  /* 0x00000001180b7812 */ /* 0x000fe200078ec0ff */
[----:B------:R-:W-:-:S03]  /*02d0*/  IMAD.IADD R10, R10, 0x1, R19 ;  /* 0x000000010a0a7824 */ /* 0x000fc600078e0213 */
[----:B------:R-:W-:Y:S01]  /*02e0*/  ISETP.NE.U32.AND P0, PT, R11, 0x1, PT ;  /* 0x000000010b00780c */ /* 0x000fe20003f05070 */
[----:B------:R-:W-:-:S03]  /*02f0*/  IMAD R11, R10, 0x5, RZ ;  /* 0x000000050a0b7824 */ /* 0x000fc600078e02ff */
[----:B------:R-:W-:Y:S01]  /*0300*/  R2P PR, R24, 0x7e ;  /* 0x0000007e18007804 */ /* 0x000fe20000000000 */
[----:B------:R-:W-:-:S08]  /*0310*/  IMAD.WIDE.U32 R10, R11, 0x4, R8 ;  /* 0x000000040b0a7825 */ /* 0x000fd000078e0008 */
[----:B------:R-:W2:Y:S04]  /*0320*/  @!P0 LDG.E R18, desc[UR4][R10.64] ;  /* 0x000000040a128981 */ /* 0x000ea8000c1e1900 */
[----:B------:R-:W3:Y:S04]  /*0330*/  @!P0 LDG.E R20, desc[UR4][R10.64+0x10] ;  /* 0x000010040a148981 */ /* 0x000ee8000c1e1900 */
[----:B------:R-:W4:Y:S04]  /*0340*/  @P1 LDG.E R22, desc[UR4][R10.64+0x14] ;  /* 0x000014040a161981 */ /* 0x000f28000c1e1900 */
[----:B------:R-:W4:Y:S04]  /*0350*/  @P2 LDG.E R26, desc[UR4][R10.64+0x28] ;  /* 0x000028040a1a2981 */ /* 0x000f28000c1e1900 */
[----:B------:R-:W4:Y:S04]  /*0360*/  @!P0 LDG.E R21, desc[UR4][R10.64+0x4] ;  /* 0x000004040a158981 */ /* 0x000f28000c1e1900 */
[----:B------:R-:W4:Y:S04]  /*0370*/  @!P0 LDG.E R23, desc[UR4][R10.64+0xc] ;  /* 0x00000c040a178981 */ /* 0x000f28000c1e1900 */
[----:B------:R-:W4:Y:S04]  /*0380*/  @P1 LDG.E R25, desc[UR4][R10.64+0x18] ;  /* 0x000018040a191981 */ /* 0x000f28000c1e1900 */
[----:B------:R-:W4:Y:S04]  /*0390*/  @P3 LDG.E R28, desc[UR4][R10.64+0x3c] ;  /* 0x00003c040a1c3981 */ /* 0x000f28000c1e1900 */
[----:B------:R-:W4:Y:S01]  /*03a0*/  @P6 LDG.E R27, desc[UR4][R10.64+0x7c] ;  /* 0x00007c040a1b6981 */ /* 0x000f22000c1e1900 */
[----:B--2---:R-:W-:-:S03]  /*03b0*/  @!P0 LOP3.LUT R15, R15, R18, RZ, 0x3c, !PT ;  /* 0x000000120f0f8212 */ /* 0x004fc600078e3cff */
[----:B------:R-:W2:Y:S01]  /*03c0*/  @!P0 LDG.E R18, desc[UR4][R10.64+0x8] ;  /* 0x000008040a128981 */ /* 0x000ea2000c1e1900 */
[----:B---3--:R-:W-:-:S03]  /*03d0*/  @!P0 LOP3.LUT R3, R3, R20, RZ, 0x3c, !PT ;  /* 0x0000001403038212 */ /* 0x008fc600078e3cff */
[----:B------:R-:W3:Y:S01]  /*03e0*/  @P1 LDG.E R20, desc[UR4][R10.64+0x24] ;  /* 0x000024040a141981 */ /* 0x000ee2000c1e1900 */
[----:B----4-:R-:W-:-:S03]  /*03f0*/  @P1 LOP3.LUT R15, R15, R22, RZ, 0x3c, !PT ;  /* 0x000000160f0f1212 */ /* 0x010fc600078e3cff */
[----:B------:R-:W4:Y:S01]  /*0400*/  @P2 LDG.E R22, desc[UR4][R10.64+0x38] ;  /* 0x000038040a162981 */ /* 0x000f22000c1e1900 */
[----:B------:R-:W-:-:S03]  /*0410*/  @P2 LOP3.LUT R15, R15, R26, RZ, 0x3c, !PT ;  /* 0x0000001a0f0f2212 */ /* 0x000fc600078e3cff */
[----:B------:R-:W4:Y:S01]  /*0420*/  @P4 LDG.E R26, desc[UR4][R10.64+0x50] ;  /* 0x000050040a1a4981 */ /* 0x000f22000c1e1900 */
[----:B------:R-:W-:-:S03]  /*0430*/  @!P0 LOP3.LUT R4, R4, R21, RZ, 0x3c, !PT ;  /* 0x0000001504048212 */ /* 0x000fc600078e3cff */
[----:B------:R-:W4:Y:S01]  /*0440*/  @P1 LDG.E R21, desc[UR4][R10.64+0x20] ;  /* 0x000020040a151981 */ /* 0x000f22000c1e1900 */
[----:B------:R-:W-:-:S03]  /*0450*/  @!P0 LOP3.LUT R2, R2, R23, RZ, 0x3c, !PT ;  /* 0x0000001702028212 */ /* 0x000fc600078e3cff */
[----:B------:R-:W4:Y:S01]  /*0460*/  @P2 LDG.E R23, desc[UR4][R10.64+0x2c] ;  /* 0x00002c040a172981 */ /* 0x000f22000c1e1900 */
[----:B------:R-:W-:-:S03]  /*0470*/  @P1 LOP3.LUT R4, R4, R25, RZ, 0x3c, !PT ;  /* 0x0000001904041212 */ /* 0x000fc600078e3cff */
[----:B------:R-:W4:Y:S01]  /*0480*/  @P2 LDG.E R25, desc[UR4][R10.64+0x34] ;  /* 0x000034040a192981 */ /* 0x000f22000c1e1900 */
[----:B--2---:R-:W-:-:S03]  /*0490*/  @!P0 LOP3.LUT R5, R5, R18, RZ, 0x3c, !PT ;  /* 0x0000001205058212 */ /* 0x004fc600078e3cff */
[----:B------:R-:W2:Y:S01]  /*04a0*/  @P1 LDG.E R18, desc[UR4][R10.64+0x1c] ;  /* 0x00001c040a121981 */ /* 0x000ea2000c1e1900 */
[----:B---3--:R-:W-:-:S03]  /*04b0*/  @P1 LOP3.LUT R3, R3, R20, RZ, 0x3c, !PT ;  /* 0x0000001403031212 */ /* 0x008fc600078e3cff */
[----:B------:R-:W3:Y:S01]  /*04c0*/  @P2 LDG.E R20, desc[UR4][R10.64+0x30] ;  /* 0x000030040a142981 */ /* 0x000ee2000c1e1900 */
[----:B----4-:R-:W-:-:S03]  /*04d0*/  @P2 LOP3.LUT R3, R3, R22, RZ, 0x3c, !PT ;  /* 0x0000001603032212 */ /* 0x010fc600078e3cff */
[----:B------:R-:W4:Y:S01]  /*04e0*/  @P3 LDG.E R22, desc[UR4][R10.64+0x4c] ;  /* 0x00004c040a163981 */ /* 0x000f22000c1e1900 */
[----:B------:R-:W-:-:S04]  /*04f0*/  @P3 LOP3.LUT R15, R15, R28, RZ, 0x3c, !PT ;  /* 0x0000001c0f0f3212 */ /* 0x000fc800078e3cff */
[----:B------:R-:W-:Y:S02]  /*0500*/  @P4 LOP3.LUT R15, R15, R26, RZ, 0x3c, !PT ;  /* 0x0000001a0f0f4212 */ /* 0x000fe400078e3cff */
[----:B------:R-:W-:Y:S01]  /*0510*/  @P1 LOP3.LUT R2, R2, R21, RZ, 0x3c, !PT ;  /* 0x0000001502021212 */ /* 0x000fe200078e3cff */
[----:B------:R-:W4:Y:S04]  /*0520*/  @P5 LDG.E R26, desc[UR4][R10.64+0x64] ;  /* 0x000064040a1a5981 */ /* 0x000f28000c1e1900 */
[----:B------:R-:W4:Y:S01]  /*0530*/  @P3 LDG.E R21, desc[UR4][R10.64+0x40] ;  /* 0x000040040a153981 */ /* 0x000f22000c1e1900 */
[----:B------:R-:W-:Y:S02]  /*0540*/  @P2 LOP3.LUT R4, R4, R23, RZ, 0x3c, !PT ;  /* 0x0000001704042212 */ /* 0x000fe400078e3cff */
[----:B------:R-:W-:Y:S01]  /*0550*/  @P2 LOP3.LUT R2, R2, R25, RZ, 0x3c, !PT ;  /* 0x0000001902022212 */ /* 0x000fe200078e3cff */
[----:B------:R-:W4:Y:S04]  /*0560*/  @P3 LDG.E R23, desc[UR4][R10.64+0x48] ;  /* 0x000048040a173981 */ /* 0x000f28000c1e1900 */
[----:B------:R-:W4:Y:S01]  /*0570*/  @P4 LDG.E R25, desc[UR4][R10.64+0x54] ;  /* 0x000054040a194981 */ /* 0x000f22000c1e1900 */
[----:B--2---:R-:W-:-:S03]  /*0580*/  @P1 LOP3.LUT R5, R5, R18, RZ, 0x3c, !PT ;  /* 0x0000001205051212 */ /* 0x004fc600078e3cff */
[----:B------:R-:W2:Y:S01]  /*0590*/  @P3 LDG.E R18, desc[UR4][R10.64+0x44] ;  /* 0x000044040a123981 */ /* 0x000ea2000c1e1900 */
[----:B---3--:R-:W-:-:S03]  /*05a0*/  @P2 LOP3.LUT R5, R5, R20, RZ, 0x3c, !PT ;  /* 0x0000001405052212 */ /* 0x008fc600078e3cff */
[----:B------:R-:W3:Y:S01]  /*05b0*/  @P4 LDG.E R20, desc[UR4][R10.64+0x58] ;  /* 0x000058040a144981 */ /* 0x000ee2000c1e1900 */
[----:B----4-:R-:W-:-:S03]  /*05c0*/  @P3 LOP3.LUT R3, R3, R22, RZ, 0x3c, !PT ;  /* 0x0000001603033212 */ /* 0x010fc600078e3cff */
[----:B------:R-:W4:Y:S01]  /*05d0*/  @P4 LDG.E R22, desc[UR4][R10.64+0x60] ;  /* 0x000060040a164981 */ /* 0x000f22000c1e1900 */
[----:B------:R-:W-:Y:S02]  /*05e0*/  LOP3.LUT P0, RZ, R24, 0x80, RZ, 0xc0, !PT ;  /* 0x0000008018ff7812 */ /* 0x000fe4000780c0ff */
[----:B------:R-:W-:Y:S02]  /*05f0*/  @P5 LOP3.LUT R15, R15, R26, RZ, 0x3c, !PT ;  /* 0x0000001a0f0f5212 */ /* 0x000fe400078e3cff */
[----:B------:R-:W4:Y:S01]  /*0600*/  @P6 LDG.E R26, desc[UR4][R10.64+0x78] ;  /* 0x000078040a1a6981 */ /* 0x000f22000c1e1900 */
[----:B------:R-:W-:-:S03]  /*0610*/  @P3 LOP3.LUT R4, R4, R21, RZ, 0x3c, !PT ;  /* 0x0000001504043212 */ /* 0x000fc600078e3cff */
[----:B------:R-:W4:Y:S01]  /*0620*/  @P4 LDG.E R21, desc[UR4][R10.64+0x5c] ;  /* 0x00005c040a154981 */ /* 0x000f22000c1e1900 */
[----:B------:R-:W-:-:S03]  /*0630*/  @P3 LOP3.LUT R2, R2, R23, RZ, 0x3c, !PT ;  /* 0x0000001702023212 */ /* 0x000fc600078e3cff */
[----:B------:R-:W4:Y:S01]  /*0640*/  @P5 LDG.E R23, desc[UR4][R10.64+0x68] ;  /* 0x000068040a175981 */ /* 0x000f22000c1e1900 */
[----:B------:R-:W-:-:S03]  /*0650*/  @P4 LOP3.LUT R4, R4, R25, RZ, 0x3c, !PT ;  /* 0x0000001904044212 */ /* 0x000fc600078e3cff */
[----:B------:R-:W4:Y:S01]  /*0660*/  @P5 LDG.E R25, desc[UR4][R10.64+0x70] ;  /* 0x000070040a195981 */ /* 0x000f22000c1e1900 */
[----:B--2---:R-:W-:-:S03]  /*0670*/  @P3 LOP3.LUT R5, R5, R18, RZ, 0x3c, !PT ;  /* 0x0000001205053212 */ /* 0x004fc600078e3cff */
[----:B------:R-:W2:Y:S01]  /*0680*/  @P5 LDG.E R18, desc[UR4][R10.64+0x6c] ;  /* 0x00006c040a125981 */ /* 0x000ea2000c1e1900 */
[----:B---3--:R-:W-:-:S03]  /*0690*/  @P4 LOP3.LUT R5, R5, R20, RZ, 0x3c, !PT ;  /* 0x0000001405054212 */ /* 0x008fc600078e3cff */
[----:B------:R-:W3:Y:S01]  /*06a0*/  @P5 LDG.E R20, desc[UR4][R10.64+0x74] ;  /* 0x000074040a145981 */ /* 0x000ee2000c1e1900 */
[----:B----4-:R-:W-:-:S03]  /*06b0*/  @P4 LOP3.LUT R3, R3, R22, RZ, 0x3c, !PT ;  /* 0x0000001603034212 */ /* 0x010fc600078e3cff */
[----:B------:R-:W4:Y:S01]  /*06c0*/  @P0 LDG.E R22, desc[UR4][R10.64+0x8c] ;  /* 0x00008c040a160981 */ /* 0x000f22000c1e1900 */
[----:B------:R-:W-:-:S03]  /*06d0*/  @P6 LOP3.LUT R15, R15, R26, RZ, 0x3c, !PT ;  /* 0x0000001a0f0f6212 */ /* 0x000fc600078e3cff */
        /* <DEDUP_REMOVED lines=13> */
[----:B------:R-:W-:Y:S02]  /*07b0*/  @P6 LOP3.LUT R4, R4, R27, RZ, 0x3c, !PT ;  /* 0x0000001b04046212 */ /* 0x000fe400078e3cff */
[----:B------:R-:W-:Y:S02]  /*07c0*/  @P6 LOP3.LUT R2, R2, R21, RZ, 0x3c, !PT ;  /* 0x0000001502026212 */ /* 0x000fe400078e3cff */
[----:B------:R-:W-:Y:S02]  /*07d0*/  @P0 LOP3.LUT R4, R4, R23, RZ, 0x3c, !PT ;  /* 0x0000001704040212 */ /* 0x000fe400078e3cff */
[----:B------:R-:W-:Y:S02]  /*07e0*/  @P0 LOP3.LUT R2, R2, R25, RZ, 0x3c, !PT ;  /* 0x0000001902020212 */ /* 0x000fe400078e3cff */
[----:B--2---:R-:W-:Y:S02]  /*07f0*/  @P6 LOP3.LUT R5, R5, R18, RZ, 0x3c, !PT ;  /* 0x0000001205056212 */ /* 0x004fe400078e3cff */
[----:B---3--:R-:W-:-:S02]  /*0800*/  @P6 LOP3.LUT R3, R3, R20, RZ, 0x3c, !PT ;  /* 0x0000001403036212 */ /* 0x008fc400078e3cff */
[----:B----4-:R-:W-:Y:S02]  /*0810*/  @P0 LOP3.LUT R5, R5, R22, RZ, 0x3c, !PT ;  /* 0x0000001605050212 */ /* 0x010fe400078e3cff */
[----:B------:R-:W-:Y:S02]  /*0820*/  @P0 LOP3.LUT R3, R3, R26, RZ, 0x3c, !PT ;  /* 0x0000001a03030212 */ /* 0x000fe400078e3cff */
[----:B------:R-:W-:-:S13]  /*0830*/  R2P PR, R24.B1, 0x7f ;  /* 0x0000007f18007804 */ /* 0x000fda0000001000 */
[----:B------:R-:W2:Y:S04]  /*0840*/  @P0 LDG.E R18, desc[UR4][R10.64+0xa0] ;  /* 0x0000a0040a120981 */ /* 0x000ea8000c1e1900 */
[----:B------:R-:W3:Y:S04]  /*0850*/  @P1 LDG.E R22, desc[UR4][R10.64+0xb4] ;  /* 0x0000b4040a161981 */ /* 0x000ee8000c1e1900 */
[----:B------:R-:W4:Y:S04]  /*0860*/  @P2 LDG.E R26, desc[UR4][R10.64+0xc8] ;  /* 0x0000c8040a1a2981 */ /* 0x000f28000c1e1900 */
[----:B------:R-:W4:Y:S04]  /*0870*/  @P3 LDG.E R28, desc[UR4][R10.64+0xdc] ;  /* 0x0000dc040a1c3981 */ /* 0x000f28000c1e1900 */
[----:B------:R-:W4:Y:S04]  /*0880*/  @P0 LDG.E R23, desc[UR4][R10.64+0xa4] ;  /* 0x0000a4040a170981 */ /* 0x000f28000c1e1900 */
[----:B------:R-:W4:Y:S04]  /*0890*/  @P0 LDG.E R20, desc[UR4][R10.64+0xa8] ;  /* 0x0000a8040a140981 */ /* 0x000f28000c1e1900 */
[----:B------:R-:W4:Y:S04]  /*08a0*/  @P4 LDG.E R25, desc[UR4][R10.64+0xf0] ;  /* 0x0000f0040a194981 */ /* 0x000f28000c1e1900 */
        /* <DEDUP_REMOVED lines=21> */
[----:B------:R-:W-:Y:S02]  /*0a00*/  LOP3.LUT P0, RZ, R24, 0x8000, RZ, 0xc0, !PT ;  /* 0x0000800018ff7812 */ /* 0x000fe4000780c0ff */
[----:B----4-:R-:W-:Y:S01]  /*0a10*/  @P5 LOP3.LUT R15, R15, R26, RZ, 0x3c, !PT ;  /* 0x0000001a0f0f5212 */ /* 0x010fe200078e3cff */
[----:B------:R-:W4:Y:S04]  /*0a20*/  @P3 LDG.E R24, desc[UR4][R10.64+0xe4] ;  /* 0x0000e4040a183981 */ /* 0x000f28000c1e1900 */
[----:B------:R-:W2:Y:S01]  /*0a30*/  @P6 LDG.E R26, desc[UR4][R10.64+0x118] ;  /* 0x000118040a1a6981 */ /* 0x000ea2000c1e1900 */
        /* <DEDUP_REMOVED lines=8> */
[----:B---3--:R-:W-:-:S03]  /*0ac0*/  @P2 LOP3.LUT R3, R3, R22, RZ, 0x3c, !PT ;  /* 0x0000001603032212 */ /* 0x008fc600078e3cff */
[----:B------:R-:W3:Y:S01]  /*0ad0*/  @P4 LDG.E R22, desc[UR4][R10.64+0x100] ;  /* 0x000100040a164981 */ /* 0x000ee2000c1e1900 */
[----:B--2---:R-:W-:-:S03]  /*0ae0*/  @P6 LOP3.LUT R15, R15, R26, RZ, 0x3c, !PT ;  /* 0x0000001a0f0f6212 */ /* 0x004fc600078e3cff */
[----:B------:R-:W2:Y:S01]  /*0af0*/  @P0 LDG.E R26, desc[UR4][R10.64+0x12c] ;  /* 0x00012c040a1a0981 */ /* 0x000ea2000c1e1900 */
[----:B----4-:R-:W-:-:S03]  /*0b00*/  @P2 LOP3.LUT R2, R2, R23, RZ, 0x3c, !PT ;  /* 0x0000001702022212 */ /* 0x010fc600078e3cff */
[----:B------:R-:W4:Y:S01]  /*0b10*/  @P4 LDG.E R23, desc[UR4][R10.64+0xfc] ;  /* 0x0000fc040a174981 */ /* 0x000f22000c1e1900 */
[----:B------:R-:W-:-:S03]  /*0b20*/  @P2 LOP3.LUT R5, R5, R20, RZ, 0x3c, !PT ;  /* 0x0000001405052212 */ /* 0x000fc600078e3cff */
[----:B------:R-:W4:Y:S01]  /*0b30*/  @P4 LDG.E R20, desc[UR4][R10.64+0xf8] ;  /* 0x0000f8040a144981 */ /* 0x000f22000c1e1900 */
[----:B------:R-:W-:Y:S02]  /*0b40*/  @P3 LOP3.LUT R2, R2, R27, RZ, 0x3c, !PT ;  /* 0x0000001b02023212 */ /* 0x000fe400078e3cff */
[----:B------:R-:W-:Y:S01]  /*0b50*/  @P3 LOP3.LUT R4, R4, R25, RZ, 0x3c, !PT ;  /* 0x0000001904043212 */ /* 0x000fe200078e3cff */
[----:B------:R-:W4:Y:S01]  /*0b60*/  @P5 LDG.E R27, desc[UR4][R10.64+0x110] ;  /* 0x000110040a1b5981 */ /* 0x000f22000c1e1900 */
[----:B------:R-:W-:-:S03]  /*0b70*/  @P3 LOP3.LUT R5, R5, R24, RZ, 0x3c, !PT ;  /* 0x0000001805053212 */ /* 0x000fc600078e3cff */
[----:B------:R-:W4:Y:S04]  /*0b80*/  @P5 LDG.E R25, desc[UR4][R10.64+0x108] ;  /* 0x000108040a195981 */ /* 0x000f28000c1e1900 */
        /* <DEDUP_REMOVED lines=19> */
[----:B------:R-:W-:-:S05]  /*0cc0*/  VIADD R19, R19, 0x10 ;  /* 0x0000001013137836 */ /* 0x000fca0000000000 */
[----:B------:R-:W-:Y:S02]  /*0cd0*/  ISETP.NE.AND P1, PT, R19, 0x20, PT ;  /* 0x000000201300780c */ /* 0x000fe40003f25270 */
[----:B------:R-:W-:Y:S02]  /*0ce0*/  @P5 LOP3.LUT R3, R3, R18, RZ, 0x3c, !PT ;  /* 0x0000001203035212 */ /* 0x000fe400078e3cff */
[----:B------:R-:W-:Y:S02]  /*0cf0*/  @P6 LOP3.LUT R4, R4, R21, RZ, 0x3c, !PT ;  /* 0x0000001504046212 */ /* 0x000fe400078e3cff */
[----:B---3--:R-:W-:-:S04]  /*0d00*/  @P6 LOP3.LUT R3, R3, R22, RZ, 0x3c, !PT ;  /* 0x0000001603036212 */ /* 0x008fc800078e3cff */
[----:B--2---:R-:W-:Y:S02]  /*0d10*/  @P0 LOP3.LUT R3, R3, R26, RZ, 0x3c, !PT ;  /* 0x0000001a03030212 */ /* 0x004fe400078e3cff */
[----:B----4-:R-:W-:Y:S02]  /*0d20*/  @P6 LOP3.LUT R2, R2, R23, RZ, 0x3c, !PT ;  /* 0x0000001702026212 */ /* 0x010fe400078e3cff */
[----:B------:R-:W-:Y:S02]  /*0d30*/  @P6 LOP3.LUT R5, R5, R20, RZ, 0x3c, !PT ;  /* 0x0000001405056212 */ /* 0x000fe400078e3cff */
[----:B------:R-:W-:Y:S02]  /*0d40*/  @P0 LOP3.LUT R2, R2, R27, RZ, 0x3c, !PT ;  /* 0x0000001b02020212 */ /* 0x000fe400078e3cff */
[----:B------:R-:W-:Y:S02]  /*0d50*/  @P0 LOP3.LUT R4, R4, R25, RZ, 0x3c, !PT ;  /* 0x0000001904040212 */ /* 0x000fe400078e3cff */
[----:B------:R-:W-:Y:S01]  /*0d60*/  @P0 LOP3.LUT R5, R5, R24, RZ, 0x3c, !PT ;  /* 0x0000001805050212 */ /* 0x000fe200078e3cff */
[----:B------:R-:W-:Y:S06]  /*0d70*/  @P1 BRA `(.L_x_5) ;  /* 0xfffffff400481947 */ /* 0x000fec000383ffff */
[----:B------:R-:W-:-:S05]  /*0d80*/  VIADD R17, R17, 0x1 ;  /* 0x0000000111117836 */ /* 0x000fca0000000000 */
[----:B------:R-:W-:-:S13]  /*0d90*/  ISETP.NE.AND P0, PT, R17, 0x5, PT ;  /* 0x000000051100780c */ /* 0x000fda0003f05270 */
[----:B------:R-:W-:Y:S05]  /*0da0*/  @P0 BRA `(.L_x_6) ;  /* 0xfffffff400300947 */ /* 0x000fea000383ffff */
[----:B------:R1:W-:Y:S01]  /*0db0*/  STG.E.64 desc[UR4][R6.64+0x8], R4 ;  /* 0x0000080406007986 */ /* 0x0003e2000c101b04 */
[----:B------:R-:W-:Y:S01]  /*0dc0*/  VIADD R14, R14, 0x1 ;  /* 0x000000010e0e7836 */ /* 0x000fe20000000000 */
[----:B------:R-:W-:Y:S02]  /*0dd0*/  LOP3.LUT R11, R13, 0x3, RZ, 0xc0, !PT ;  /* 0x000000030d0b7812 */ /* 0x000fe400078ec0ff */
[----:B------:R1:W-:Y:S02]  /*0de0*/  STG.E.64 desc[UR4][R6.64+0x10], R2 ;  /* 0x0000100206007986 */ /* 0x0003e4000c101b04 */
[----:B------:R-:W-:Y:S02]  /*0df0*/  ISETP.GE.U32.AND P0, PT, R14, R11, PT ;  /* 0x0000000b0e00720c */ /* 0x000fe40003f06070 */
[----:B------:R1:W-:Y:S11]  /*0e00*/  STG.E desc[UR4][R6.64+0x4], R15 ;  /* 0x0000040f06007986 */ /* 0x0003f6000c101904 */
[----:B------:R-:W-:Y:S05]  /*0e10*/  @!P0 BRA `(.L_x_7) ;  /* 0xfffffff400048947 */ /* 0x000fea000383ffff */
.L_x_4:
[----:B------:R-:W-:Y:S05]  /*0e20*/  BSYNC.RECONVERGENT B1 ;  /* 0x0000000000017941 */ /* 0x000fea0003800200 */
.L_x_3:
[C---:B------:R-:W-:Y:S01]  /*0e30*/  ISETP.GT.U32.AND P0, PT, R13.reuse, 0x3, PT ;  /* 0x000000030d00780c */ /* 0x040fe20003f04070 */
[----:B------:R-:W-:Y:S01]  /*0e40*/  VIADD R12, R12, 0x1 ;  /* 0x000000010c0c7836 */ /* 0x000fe20000000000 */
[--C-:B------:R-:W-:Y:S02]  /*0e50*/  SHF.R.U64 R13, R13, 0x2, R0.reuse ;  /* 0x000000020d0d7819 */ /* 0x100fe40000001200 */
[----:B------:R-:W-:Y:S02]  /*0e60*/  ISETP.GT.U32.AND.EX P0, PT, R0, RZ, PT, P0 ;  /* 0x000000ff0000720c */ /* 0x000fe40003f04100 */
[----:B------:R-:W-:-:S11]  /*0e70*/  SHF.R.U32.HI R0, RZ, 0x2, R0 ;  /* 0x00000002ff007819 */ /* 0x000fd60000011600 */
[----:B------:R-:W-:Y:S05]  /*0e80*/  @P0 BRA `(.L_x_8) ;  /* 0xfffffff000c80947 */ /* 0x000fea000383ffff */
.L_x_2:
[----:B------:R-:W-:Y:S05]  /*0e90*/  BSYNC.RECONVERGENT B0 ;  /* 0x0000000000007941 */ /* 0x000fea0003800200 */
.L_x_1:
[----:B------:R-:W-:Y:S04]  /*0ea0*/  STG.E.64 desc[UR4][R6.64+0x18], RZ ;  /* 0x000018ff06007986 */ /* 0x000fe8000c101b04 */
[----:B------:R-:W-:Y:S04]  /*0eb0*/  STG.E desc[UR4][R6.64+0x20], RZ ;  /* 0x000020ff06007986 */ /* 0x000fe8000c101904 */
[----:B------:R-:W-:Y:S01]  /*0ec0*/  STG.E.64 desc[UR4][R6.64+0x28], RZ ;  /* 0x000028ff06007986 */ /* 0x000fe2000c101b04 */
[----:B------:R-:W-:Y:S05]  /*0ed0*/  EXIT ;  /* 0x000000000000794d */ /* 0x000fea0003800000 */
.L_x_9:
        /* <DEDUP_REMOVED lines=10> */
.L_x_11:


//--------------------- .nv.global.init           --------------------------
	.section	.nv.global.init,"aw",@progbits
	.align	4
.nv.global.init:
	.type		mrg32k3aM1SubSeq,@object
	.size		mrg32k3aM1SubSeq,(mrg32k3aM2SubSeq - mrg32k3aM1SubSeq)
mrg32k3aM1SubSeq:
        /*0000*/ 	.byte	0x0b, 0xcc, 0xee, 0x04, 0x73, 0x29, 0x8b, 0x6f, 0xf6, 0x53, 0x03, 0xf6, 0x23, 0xf6, 0xea, 0xda
        /* <DEDUP_REMOVED lines=125> */
	.type		mrg32k3aM2SubSeq,@object
	.size		mrg32k3aM2SubSeq,(mrg32k3aM1 - mrg32k3aM2SubSeq)
mrg32k3aM2SubSeq:
        /* <DEDUP_REMOVED lines=126> */
	.type		mrg32k3aM1,@object
	.size		mrg32k3aM1,(mrg32k3aM1Seq - mrg32k3aM1)
mrg32k3aM1:
        /* <DEDUP_REMOVED lines=144> */
	.type		mrg32k3aM1Seq,@object
	.size		mrg32k3aM1Seq,(mrg32k3aM2 - mrg32k3aM1Seq)
mrg32k3aM1Seq:
        /* <DEDUP_REMOVED lines=144> */
	.type		mrg32k3aM2,@object
	.size		mrg32k3aM2,(mrg32k3aM2Seq - mrg32k3aM2)
mrg32k3aM2:
        /* <DEDUP_REMOVED lines=144> */
	.type		mrg32k3aM2Seq,@object
	.size		mrg32k3aM2Seq,(precalc_xorwow_matrix - mrg32k3aM2Seq)
mrg32k3aM2Seq:
        /* <DEDUP_REMOVED lines=144> */
	.type		precalc_xorwow_matrix,@object
	.size		precalc_xorwow_matrix,(precalc_xorwow_offset_matrix - precalc_xorwow_matrix)
precalc_xorwow_matrix:
        /* <DEDUP_REMOVED lines=6400> */
	.type		precalc_xorwow_offset_matrix,@object
	.size		precalc_xorwow_offset_matrix,(.L_1 - precalc_xorwow_offset_matrix)
precalc_xorwow_offset_matrix:
        /* <DEDUP_REMOVED lines=6400> */
.L_1:


//--------------------- .nv.shared.reserved.0     --------------------------
	.section	.nv.shared.reserved.0,"aw",@nobits
	.weak		__nv_reservedSMEM_offset_0_alias
	.size		__nv_reservedSMEM_offset_0_alias, 0, 64
	.other		__nv_reservedSMEM_offset_0_alias,@"STO_CUDA_RESERVED_SHARED STV_DEFAULT"
__nv_reservedSMEM_offset_0_alias:
	.zero		0
	.zero		64


//--------------------- .nv.constant0._Z8generateP17curandStateXORWOWPf --------------------------
	.section	.nv.constant0._Z8generateP17curandStateXORWOWPf,"a",@progbits
	.sectionflags	@""
	.align	4
.nv.constant0._Z8generateP17curandStateXORWOWPf:
	.zero		912


//--------------------- .nv.constant0._Z12setup_kernelP17curandStateXORWOWm --------------------------
	.section	.nv.constant0._Z12setup_kernelP17curandStateXORWOWm,"a",@progbits
	.sectionflags	@""
	.align	4
.nv.constant0._Z12setup_kernelP17curandStateXORWOWm:
	.zero		912


//--------------------- SYMBOLS --------------------------

	.type		.nv.reservedSmem.offset0,@object
	.size		.nv.reservedSmem.offset0,0x4
